//
// Generated by NVIDIA NVVM Compiler
//
// Compiler Build ID: CL-36424714
// Cuda compilation tools, release 13.0, V13.0.88
// Based on NVVM 20.0.0
//

.version 9.0
.target sm_100
.address_size 64

	// .globl	_Z22matproductsharedmemoryPiS_S_

.visible .entry _Z22matproductsharedmemoryPiS_S_(
	.param .u64 .ptr .align 1 _Z22matproductsharedmemoryPiS_S__param_0,
	.param .u64 .ptr .align 1 _Z22matproductsharedmemoryPiS_S__param_1,
	.param .u64 .ptr .align 1 _Z22matproductsharedmemoryPiS_S__param_2
)
{
	.reg .b32 	%r<15>;
	.reg .b64 	%rd<13>;

	ld.param.u64 	%rd1, [_Z22matproductsharedmemoryPiS_S__param_0];
	ld.param.u64 	%rd2, [_Z22matproductsharedmemoryPiS_S__param_1];
	ld.param.u64 	%rd3, [_Z22matproductsharedmemoryPiS_S__param_2];
	mov.u32 	%r1, %ctaid.x;
	mov.u32 	%r2, %ctaid.y;
	shl.b32 	%r3, %r2, 1;
	add.s32 	%r4, %r3, %r1;
	mul.lo.s32 	%r5, %r2, 3;
	cvta.to.global.u64 	%rd4, %rd1;
	cvta.to.global.u64 	%rd5, %rd2;
	mul.wide.u32 	%rd6, %r5, 4;
	add.s64 	%rd7, %rd4, %rd6;
	ld.global.u32 	%r6, [%rd7];
	mul.wide.u32 	%rd8, %r1, 4;
	add.s64 	%rd9, %rd5, %rd8;
	ld.global.u32 	%r7, [%rd9];
	mul.lo.s32 	%r8, %r7, %r6;
	ld.global.u32 	%r9, [%rd7+4];
	ld.global.u32 	%r10, [%rd9+8];
	mad.lo.s32 	%r11, %r10, %r9, %r8;
	ld.global.u32 	%r12, [%rd7+8];
	ld.global.u32 	%r13, [%rd9+16];
	mad.lo.s32 	%r14, %r13, %r12, %r11;
	cvta.to.global.u64 	%rd10, %rd3;
	mul.wide.u32 	%rd11, %r4, 4;
	add.s64 	%rd12, %rd10, %rd11;
	st.global.u32 	[%rd12], %r14;
	ret;

}


// ===== COMPILED SASS (sm_100) =====

	.target	sm_100

	.elftype	@"ET_EXEC"


//--------------------- .note.nv.tkinfo           --------------------------
	.section	.note.nv.tkinfo,"",@"SHT_NOTE"
	.sectionflags	@"SHF_NOTE_NV_TKINFO"
	.tkinfo
        /*0018*/ 	.word	0x00000002
        /*0030*/ 	.string	""
        /*0030*/ 	.string	"ptxas"
        /*0030*/ 	.string	"Cuda compilation tools, release 13.0, V13.0.88"
        /*0030*/ 	.string	"Build cuda_13.0.r13.0/compiler.36424714_0"
        /*0030*/ 	.string	"-arch sm_100 -m 64 "



//--------------------- .note.nv.cuinfo           --------------------------
	.section	.note.nv.cuinfo,"",@"SHT_NOTE"
	.sectionflags	@"SHF_NOTE_NV_CUINFO"
        /*0018*/ 	.short	0x0002
        /*001a*/ 	.short	0x0064
        /*001c*/ 	.short	0x0082
	.zero		2


//--------------------- .nv.info                  --------------------------
	.section	.nv.info,"",@"SHT_CUDA_INFO"
	.align	4


	//----- nvinfo : EIATTR_REGCOUNT
	.align		4
        /*0000*/ 	.byte	0x04, 0x2f
        /*0002*/ 	.short	(.L_1 - .L_0)
	.align		4
.L_0:
        /*0004*/ 	.word	index@(_Z22matproductsharedmemoryPiS_S_)
        /*0008*/ 	.word	0x00000012


	//----- nvinfo : EIATTR_FRAME_SIZE
	.align		4
.L_1:
        /*000c*/ 	.byte	0x04, 0x11
        /*000e*/ 	.short	(.L_3 - .L_2)
	.align		4
.L_2:
        /*0010*/ 	.word	index@(_Z22matproductsharedmemoryPiS_S_)
        /*0014*/ 	.word	0x00000000


	//----- nvinfo : EIATTR_MIN_STACK_SIZE
	.align		4
.L_3:
        /*0018*/ 	.byte	0x04, 0x12
        /*001a*/ 	.short	(.L_5 - .L_4)
	.align		4
.L_4:
        /*001c*/ 	.word	index@(_Z22matproductsharedmemoryPiS_S_)
        /*0020*/ 	.word	0x00000000
.L_5:


//--------------------- .nv.compat                --------------------------
	.section	.nv.compat,"",@"SHT_CUDA_COMPAT_INFO"
	.align	4
        /*0000*/ 	.byte	0x02, 0x09, 0x00, 0x00, 0x02, 0x02, 0x01, 0x00, 0x02, 0x05, 0x05, 0x00, 0x03, 0x07, 0x01, 0x01
        /*0010*/ 	.byte	0x02, 0x03, 0x00, 0x00, 0x02, 0x06, 0x01, 0x00, 0x04, 0x0b, 0x08, 0x00, 0x09, 0x00, 0x00, 0x00
        /*0020*/ 	.byte	0x00, 0x00, 0x00, 0x00


//--------------------- .nv.info._Z22matproductsharedmemoryPiS_S_ --------------------------
	.section	.nv.info._Z22matproductsharedmemoryPiS_S_,"",@"SHT_CUDA_INFO"
	.sectionflags	@""
	.align	4


	//----- nvinfo : EIATTR_CUDA_API_VERSION
	.align		4
        /*0000*/ 	.byte	0x04, 0x37
        /*0002*/ 	.short	(.L_7 - .L_6)
.L_6:
        /*0004*/ 	.word	0x00000082


	//----- nvinfo : EIATTR_KPARAM_INFO
	.align		4
.L_7:
        /*0008*/ 	.byte	0x04, 0x17
        /*000a*/ 	.short	(.L_9 - .L_8)
.L_8:
        /*000c*/ 	.word	0x00000000
        /*0010*/ 	.short	0x0002
        /*0012*/ 	.short	0x0010
        /*0014*/ 	.byte	0x00, 0xf5, 0x21, 0x00


	//----- nvinfo : EIATTR_KPARAM_INFO
	.align		4
.L_9:
        /*0018*/ 	.byte	0x04, 0x17
        /*001a*/ 	.short	(.L_11 - .L_10)
.L_10:
        /*001c*/ 	.word	0x00000000
        /*0020*/ 	.short	0x0001
        /*0022*/ 	.short	0x0008
        /*0024*/ 	.byte	0x00, 0xf5, 0x21, 0x00


	//----- nvinfo : EIATTR_KPARAM_INFO
	.align		4
.L_11:
        /*0028*/ 	.byte	0x04, 0x17
        /*002a*/ 	.short	(.L_13 - .L_12)
.L_12:
        /*002c*/ 	.word	0x00000000
        /*0030*/ 	.short	0x0000
        /*0032*/ 	.short	0x0000
        /*0034*/ 	.byte	0x00, 0xf5, 0x21, 0x00


	//----- nvinfo : EIATTR_SPARSE_MMA_MASK
	.align		4
.L_13:
        /*0038*/ 	.byte	0x03, 0x50
        /*003a*/ 	.short	0x0000


	//----- nvinfo : EIATTR_MAXREG_COUNT
	.align		4
        /*003c*/ 	.byte	0x03, 0x1b
        /*003e*/ 	.short	0x00ff


	//----- nvinfo : EIATTR_MERCURY_ISA_VERSION
	.align		4
        /*0040*/ 	.byte	0x03, 0x5f
        /*0042*/ 	.short	0x0101


	//----- nvinfo : EIATTR_VRC_CTA_INIT_COUNT
	.align		4
        /*0044*/ 	.byte	0x02, 0x4a
	.zero		1
	.zero		1


	//----- nvinfo : EIATTR_EXIT_INSTR_OFFSETS
	.align		4
        /*0048*/ 	.byte	0x04, 0x1c
        /*004a*/ 	.short	(.L_15 - .L_14)


	//   ....[0]....
.L_14:
        /*004c*/ 	.word	0x00000160


	//----- nvinfo : EIATTR_CBANK_PARAM_SIZE
	.align		4
.L_15:
        /*0050*/ 	.byte	0x03, 0x19
        /*0052*/ 	.short	0x0018


	//----- nvinfo : EIATTR_PARAM_CBANK
	.align		4
        /*0054*/ 	.byte	0x04, 0x0a
        /*0056*/ 	.short	(.L_17 - .L_16)
	.align		4
.L_16:
        /*0058*/ 	.word	index@(.nv.constant0._Z22matproductsharedmemoryPiS_S_)
        /*005c*/ 	.short	0x0380
        /*005e*/ 	.short	0x0018


	//----- nvinfo : EIATTR_SW_WAR
	.align		4
.L_17:
        /*0060*/ 	.byte	0x04, 0x36
        /*0062*/ 	.short	(.L_19 - .L_18)
.L_18:
        /*0064*/ 	.word	0x00000008
.L_19:


//--------------------- .nv.callgraph             --------------------------
	.section	.nv.callgraph,"",@"SHT_CUDA_CALLGRAPH"
	.align	4
	.sectionentsize	8
	.align		4
        /*0000*/ 	.word	0x00000000
	.align		4
        /*0004*/ 	.word	0xffffffff
	.align		4
        /*0008*/ 	.word	0x00000000
	.align		4
        /*000c*/ 	.word	0xfffffffe
	.align		4
        /*0010*/ 	.word	0x00000000
	.align		4
        /*0014*/ 	.word	0xfffffffd
	.align		4
        /*0018*/ 	.word	0x00000000
	.align		4
        /*001c*/ 	.word	0xfffffffc


//--------------------- .text._Z22matproductsharedmemoryPiS_S_ --------------------------
	.section	.text._Z22matproductsharedmemoryPiS_S_,"ax",@progbits
	.align	128
        .global         _Z22matproductsharedmemoryPiS_S_
        .type           _Z22matproductsharedmemoryPiS_S_,@function
        .size           _Z22matproductsharedmemoryPiS_S_,(.L_x_1 - _Z22matproductsharedmemoryPiS_S_)
        .other          _Z22matproductsharedmemoryPiS_S_,@"STO_CUDA_ENTRY STV_DEFAULT"
_Z22matproductsharedmemoryPiS_S_:
.text._Z22matproductsharedmemoryPiS_S_:
[----:B------:R-:W-:Y:S01]  /*0000*/  LDC R1, c[0x0][0x37c] ;  /* 0x0000df00ff017b82 */ /* 0x000fe20000000800 */
[----:B------:R-:W0:Y:S07]  /*0010*/  S2R R12, SR_CTAID.Y ;  /* 0x00000000000c7919 */ /* 0x000e2e0000002600 */
[----:B------:R-:W1:Y:S01]  /*0020*/  LDC.64 R4, c[0x0][0x388] ;  /* 0x0000e200ff047b82 */ /* 0x000e620000000a00 */
[----:B------:R-:W2:Y:S01]  /*0030*/  LDCU.64 UR4, c[0x0][0x358] ;  /* 0x00006b00ff0477ac */ /* 0x000ea20008000a00 */
[----:B------:R-:W1:Y:S06]  /*0040*/  S2R R15, SR_CTAID.X ;  /* 0x00000000000f7919 */ /* 0x000e6c0000002500 */
[----:B------:R-:W3:Y:S01]  /*0050*/  LDC.64 R2, c[0x0][0x380] ;  /* 0x0000e000ff027b82 */ /* 0x000ee20000000a00 */
[----:B0-----:R-:W-:Y:S01]  /*0060*/  LEA R7, R12, R12, 0x1 ;  /* 0x0000000c0c077211 */ /* 0x001fe200078e08ff */
[----:B-1----:R-:W-:-:S04]  /*0070*/  IMAD.WIDE.U32 R4, R15, 0x4, R4 ;  /* 0x000000040f047825 */ /* 0x002fc800078e0004 */
[----:B---3--:R-:W-:Y:S01]  /*0080*/  IMAD.WIDE.U32 R2, R7, 0x4, R2 ;  /* 0x0000000407027825 */ /* 0x008fe200078e0002 */
[----:B--2---:R-:W2:Y:S01]  /*0090*/  LDG.E R9, desc[UR4][R4.64] ;  /* 0x0000000404097981 */ /* 0x004ea2000c1e1900 */
[----:B------:R-:W0:Y:S03]  /*00a0*/  LDC.64 R6, c[0x0][0x390] ;  /* 0x0000e400ff067b82 */ /* 0x000e260000000a00 */
[----:B------:R-:W2:Y:S04]  /*00b0*/  LDG.E R0, desc[UR4][R2.64] ;  /* 0x0000000402007981 */ /* 0x000ea8000c1e1900 */
[----:B------:R-:W3:Y:S04]  /*00c0*/  LDG.E R8, desc[UR4][R4.64+0x8] ;  /* 0x0000080404087981 */ /* 0x000ee8000c1e1900 */
[----:B------:R-:W3:Y:S04]  /*00d0*/  LDG.E R11, desc[UR4][R2.64+0x4] ;  /* 0x00000404020b7981 */ /* 0x000ee8000c1e1900 */
[----:B------:R-:W4:Y:S04]  /*00e0*/  LDG.E R13, desc[UR4][R2.64+0x8] ;  /* 0x00000804020d7981 */ /* 0x000f28000c1e1900 */
[----:B------:R-:W4:Y:S01]  /*00f0*/  LDG.E R10, desc[UR4][R4.64+0x10] ;  /* 0x00001004040a7981 */ /* 0x000f22000c1e1900 */
[----:B--2---:R-:W-:Y:S01]  /*0100*/  IMAD R0, R0, R9, RZ ;  /* 0x0000000900007224 */ /* 0x004fe200078e02ff */
[----:B------:R-:W-:-:S05]  /*0110*/  LEA R9, R12, R15, 0x1 ;  /* 0x0000000f0c097211 */ /* 0x000fca00078e08ff */
[----:B0-----:R-:W-:-:S04]  /*0120*/  IMAD.WIDE.U32 R6, R9, 0x4, R6 ;  /* 0x0000000409067825 */ /* 0x001fc800078e0006 */
[----:B---3--:R-:W-:-:S04]  /*0130*/  IMAD R0, R11, R8, R0 ;  /* 0x000000080b007224 */ /* 0x008fc800078e0200 */
[----:B----4-:R-:W-:-:S05]  /*0140*/  IMAD R13, R13, R10, R0 ;  /* 0x0000000a0d0d7224 */ /* 0x010fca00078e0200 */
[----:B------:R-:W-:Y:S01]  /*0150*/  STG.E desc[UR4][R6.64], R13 ;  /* 0x0000000d06007986 */ /* 0x000fe2000c101904 */
[----:B------:R-:W-:Y:S05]  /*0160*/  EXIT ;  /* 0x000000000000794d */ /* 0x000fea0003800000 */
.L_x_0:
[----:B------:R-:W-:-:S00]  /*0170*/  BRA `(.L_x_0) ;  /* 0xfffffffc00fc7947 */ /* 0x000fc0000383ffff */
[----:B------:R-:W-:-:S00]  /*0180*/  NOP ;  /* 0x0000000000007918 */ /* 0x000fc00000000000 */
[----:B------:R-:W-:-:S00]  /*0190*/  NOP ;  /* 0x0000000000007918 */ /* 0x000fc00000000000 */
[----:B------:R-:W-:-:S00]  /*01a0*/  NOP ;  /* 0x0000000000007918 */ /* 0x000fc00000000000 */
[----:B------:R-:W-:-:S00]  /*01b0*/  NOP ;  /* 0x0000000000007918 */ /* 0x000fc00000000000 */
[----:B------:R-:W-:-:S00]  /*01c0*/  NOP ;  /* 0x0000000000007918 */ /* 0x000fc00000000000 */
[----:B------:R-:W-:-:S00]  /*01d0*/  NOP ;  /* 0x0000000000007918 */ /* 0x000fc00000000000 */
[----:B------:R-:W-:-:S00]  /*01e0*/  NOP ;  /* 0x0000000000007918 */ /* 0x000fc00000000000 */
[----:B------:R-:W-:-:S00]  /*01f0*/  NOP ;  /* 0x0000000000007918 */ /* 0x000fc00000000000 */
.L_x_1:


//--------------------- .nv.shared.reserved.0     --------------------------
	.section	.nv.shared.reserved.0,"aw",@nobits
	.weak		__nv_reservedSMEM_offset_0_alias
	.size		__nv_reservedSMEM_offset_0_alias, 0, 64
	.other		__nv_reservedSMEM_offset_0_alias,@"STO_CUDA_RESERVED_SHARED STV_DEFAULT"
__nv_reservedSMEM_offset_0_alias:
	.zero		0
	.zero		64


//--------------------- .nv.constant0._Z22matproductsharedmemoryPiS_S_ --------------------------
	.section	.nv.constant0._Z22matproductsharedmemoryPiS_S_,"a",@progbits
	.sectionflags	@""
	.align	4
.nv.constant0._Z22matproductsharedmemoryPiS_S_:
	.zero		920


//--------------------- SYMBOLS --------------------------

	.type		.nv.reservedSmem.offset0,@object
	.size		.nv.reservedSmem.offset0,0x4
